//
// Generated by NVIDIA NVVM Compiler
//
// Compiler Build ID: CL-36424714
// Cuda compilation tools, release 13.0, V13.0.88
// Based on NVVM 20.0.0
//

.version 9.0
.target sm_100
.address_size 64

	// .globl	_Z14ArithmeticMeanPiS_

.visible .entry _Z14ArithmeticMeanPiS_(
	.param .u64 .ptr .align 1 _Z14ArithmeticMeanPiS__param_0,
	.param .u64 .ptr .align 1 _Z14ArithmeticMeanPiS__param_1
)
{
	.reg .pred 	%p<10>;
	.reg .b32 	%r<33>;
	.reg .b64 	%rd<7>;

	ld.param.u64 	%rd4, [_Z14ArithmeticMeanPiS__param_0];
	ld.param.u64 	%rd3, [_Z14ArithmeticMeanPiS__param_1];
	cvta.to.global.u64 	%rd1, %rd4;
	mov.u32 	%r2, %ntid.x;
	mov.u32 	%r3, %ctaid.x;
	mov.u32 	%r4, %tid.x;
	mad.lo.s32 	%r1, %r2, %r3, %r4;
	mul.wide.s32 	%rd5, %r1, 4;
	add.s64 	%rd2, %rd1, %rd5;
	setp.gt.s32 	%p1, %r1, 255;
	@%p1 bra 	$L__BB0_2;
	ld.global.u32 	%r5, [%rd2+1024];
	ld.global.u32 	%r6, [%rd2];
	add.s32 	%r7, %r6, %r5;
	st.global.u32 	[%rd2], %r7;
$L__BB0_2:
	setp.gt.s32 	%p2, %r1, 127;
	@%p2 bra 	$L__BB0_4;
	ld.global.u32 	%r8, [%rd2+512];
	ld.global.u32 	%r9, [%rd2];
	add.s32 	%r10, %r9, %r8;
	st.global.u32 	[%rd2], %r10;
$L__BB0_4:
	setp.gt.s32 	%p3, %r1, 63;
	@%p3 bra 	$L__BB0_6;
	ld.global.u32 	%r11, [%rd2+256];
	ld.global.u32 	%r12, [%rd2];
	add.s32 	%r13, %r12, %r11;
	st.global.u32 	[%rd2], %r13;
$L__BB0_6:
	setp.gt.s32 	%p4, %r1, 31;
	@%p4 bra 	$L__BB0_8;
	ld.global.u32 	%r14, [%rd2+128];
	ld.global.u32 	%r15, [%rd2];
	add.s32 	%r16, %r15, %r14;
	st.global.u32 	[%rd2], %r16;
$L__BB0_8:
	setp.gt.s32 	%p5, %r1, 15;
	@%p5 bra 	$L__BB0_10;
	ld.global.u32 	%r17, [%rd2+64];
	ld.global.u32 	%r18, [%rd2];
	add.s32 	%r19, %r18, %r17;
	st.global.u32 	[%rd2], %r19;
$L__BB0_10:
	setp.gt.s32 	%p6, %r1, 7;
	@%p6 bra 	$L__BB0_12;
	ld.global.u32 	%r20, [%rd2+32];
	ld.global.u32 	%r21, [%rd2];
	add.s32 	%r22, %r21, %r20;
	st.global.u32 	[%rd2], %r22;
$L__BB0_12:
	setp.gt.s32 	%p7, %r1, 3;
	@%p7 bra 	$L__BB0_14;
	ld.global.u32 	%r23, [%rd2+16];
	ld.global.u32 	%r24, [%rd2];
	add.s32 	%r25, %r24, %r23;
	st.global.u32 	[%rd2], %r25;
$L__BB0_14:
	setp.gt.s32 	%p8, %r1, 1;
	@%p8 bra 	$L__BB0_16;
	ld.global.u32 	%r26, [%rd2+8];
	ld.global.u32 	%r27, [%rd2];
	add.s32 	%r28, %r27, %r26;
	st.global.u32 	[%rd2], %r28;
$L__BB0_16:
	setp.gt.s32 	%p9, %r1, 0;
	@%p9 bra 	$L__BB0_18;
	ld.global.u32 	%r29, [%rd2+4];
	ld.global.u32 	%r30, [%rd2];
	add.s32 	%r31, %r30, %r29;
	st.global.u32 	[%rd2], %r31;
$L__BB0_18:
	cvta.to.global.u64 	%rd6, %rd3;
	ld.global.u32 	%r32, [%rd1];
	st.global.u32 	[%rd6], %r32;
	ret;

}


// ===== COMPILED SASS (sm_100) =====

	.target	sm_100

	.elftype	@"ET_EXEC"


//--------------------- .note.nv.tkinfo           --------------------------
	.section	.note.nv.tkinfo,"",@"SHT_NOTE"
	.sectionflags	@"SHF_NOTE_NV_TKINFO"
	.tkinfo
        /*0018*/ 	.word	0x00000002
        /*0030*/ 	.string	""
        /*0030*/ 	.string	"ptxas"
        /*0030*/ 	.string	"Cuda compilation tools, release 13.0, V13.0.88"
        /*0030*/ 	.string	"Build cuda_13.0.r13.0/compiler.36424714_0"
        /*0030*/ 	.string	"-arch sm_100 -m 64 "



//--------------------- .note.nv.cuinfo           --------------------------
	.section	.note.nv.cuinfo,"",@"SHT_NOTE"
	.sectionflags	@"SHF_NOTE_NV_CUINFO"
        /*0018*/ 	.short	0x0002
        /*001a*/ 	.short	0x0064
        /*001c*/ 	.short	0x0082
	.zero		2


//--------------------- .nv.info                  --------------------------
	.section	.nv.info,"",@"SHT_CUDA_INFO"
	.align	4


	//----- nvinfo : EIATTR_REGCOUNT
	.align		4
        /*0000*/ 	.byte	0x04, 0x2f
        /*0002*/ 	.short	(.L_1 - .L_0)
	.align		4
.L_0:
        /*0004*/ 	.word	index@(_Z14ArithmeticMeanPiS_)
        /*0008*/ 	.word	0x0000000c


	//----- nvinfo : EIATTR_FRAME_SIZE
	.align		4
.L_1:
        /*000c*/ 	.byte	0x04, 0x11
        /*000e*/ 	.short	(.L_3 - .L_2)
	.align		4
.L_2:
        /*0010*/ 	.word	index@(_Z14ArithmeticMeanPiS_)
        /*0014*/ 	.word	0x00000000


	//----- nvinfo : EIATTR_MIN_STACK_SIZE
	.align		4
.L_3:
        /*0018*/ 	.byte	0x04, 0x12
        /*001a*/ 	.short	(.L_5 - .L_4)
	.align		4
.L_4:
        /*001c*/ 	.word	index@(_Z14ArithmeticMeanPiS_)
        /*0020*/ 	.word	0x00000000
.L_5:


//--------------------- .nv.compat                --------------------------
	.section	.nv.compat,"",@"SHT_CUDA_COMPAT_INFO"
	.align	4
        /*0000*/ 	.byte	0x02, 0x09, 0x00, 0x00, 0x02, 0x02, 0x01, 0x00, 0x02, 0x05, 0x05, 0x00, 0x03, 0x07, 0x01, 0x01
        /*0010*/ 	.byte	0x02, 0x03, 0x00, 0x00, 0x02, 0x06, 0x01, 0x00, 0x04, 0x0b, 0x08, 0x00, 0x09, 0x00, 0x00, 0x00
        /*0020*/ 	.byte	0x00, 0x00, 0x00, 0x00


//--------------------- .nv.info._Z14ArithmeticMeanPiS_ --------------------------
	.section	.nv.info._Z14ArithmeticMeanPiS_,"",@"SHT_CUDA_INFO"
	.sectionflags	@""
	.align	4


	//----- nvinfo : EIATTR_CUDA_API_VERSION
	.align		4
        /*0000*/ 	.byte	0x04, 0x37
        /*0002*/ 	.short	(.L_7 - .L_6)
.L_6:
        /*0004*/ 	.word	0x00000082


	//----- nvinfo : EIATTR_KPARAM_INFO
	.align		4
.L_7:
        /*0008*/ 	.byte	0x04, 0x17
        /*000a*/ 	.short	(.L_9 - .L_8)
.L_8:
        /*000c*/ 	.word	0x00000000
        /*0010*/ 	.short	0x0001
        /*0012*/ 	.short	0x0008
        /*0014*/ 	.byte	0x00, 0xf5, 0x21, 0x00


	//----- nvinfo : EIATTR_KPARAM_INFO
	.align		4
.L_9:
        /*0018*/ 	.byte	0x04, 0x17
        /*001a*/ 	.short	(.L_11 - .L_10)
.L_10:
        /*001c*/ 	.word	0x00000000
        /*0020*/ 	.short	0x0000
        /*0022*/ 	.short	0x0000
        /*0024*/ 	.byte	0x00, 0xf5, 0x21, 0x00


	//----- nvinfo : EIATTR_SPARSE_MMA_MASK
	.align		4
.L_11:
        /*0028*/ 	.byte	0x03, 0x50
        /*002a*/ 	.short	0x0000


	//----- nvinfo : EIATTR_MAXREG_COUNT
	.align		4
        /*002c*/ 	.byte	0x03, 0x1b
        /*002e*/ 	.short	0x00ff


	//----- nvinfo : EIATTR_MERCURY_ISA_VERSION
	.align		4
        /*0030*/ 	.byte	0x03, 0x5f
        /*0032*/ 	.short	0x0101


	//----- nvinfo : EIATTR_VRC_CTA_INIT_COUNT
	.align		4
        /*0034*/ 	.byte	0x02, 0x4a
	.zero		1
	.zero		1


	//----- nvinfo : EIATTR_EXIT_INSTR_OFFSETS
	.align		4
        /*0038*/ 	.byte	0x04, 0x1c
        /*003a*/ 	.short	(.L_13 - .L_12)


	//   ....[0]....
.L_12:
        /*003c*/ 	.word	0x00000560


	//----- nvinfo : EIATTR_CRS_STACK_SIZE
	.align		4
.L_13:
        /*0040*/ 	.byte	0x04, 0x1e
        /*0042*/ 	.short	(.L_15 - .L_14)
.L_14:
        /*0044*/ 	.word	0x00000000


	//----- nvinfo : EIATTR_CBANK_PARAM_SIZE
	.align		4
.L_15:
        /*0048*/ 	.byte	0x03, 0x19
        /*004a*/ 	.short	0x0010


	//----- nvinfo : EIATTR_PARAM_CBANK
	.align		4
        /*004c*/ 	.byte	0x04, 0x0a
        /*004e*/ 	.short	(.L_17 - .L_16)
	.align		4
.L_16:
        /*0050*/ 	.word	index@(.nv.constant0._Z14ArithmeticMeanPiS_)
        /*0054*/ 	.short	0x0380
        /*0056*/ 	.short	0x0010


	//----- nvinfo : EIATTR_SW_WAR
	.align		4
.L_17:
        /*0058*/ 	.byte	0x04, 0x36
        /*005a*/ 	.short	(.L_19 - .L_18)
.L_18:
        /*005c*/ 	.word	0x00000008
.L_19:


//--------------------- .nv.callgraph             --------------------------
	.section	.nv.callgraph,"",@"SHT_CUDA_CALLGRAPH"
	.align	4
	.sectionentsize	8
	.align		4
        /*0000*/ 	.word	0x00000000
	.align		4
        /*0004*/ 	.word	0xffffffff
	.align		4
        /*0008*/ 	.word	0x00000000
	.align		4
        /*000c*/ 	.word	0xfffffffe
	.align		4
        /*0010*/ 	.word	0x00000000
	.align		4
        /*0014*/ 	.word	0xfffffffd
	.align		4
        /*0018*/ 	.word	0x00000000
	.align		4
        /*001c*/ 	.word	0xfffffffc


//--------------------- .text._Z14ArithmeticMeanPiS_ --------------------------
	.section	.text._Z14ArithmeticMeanPiS_,"ax",@progbits
	.align	128
        .global         _Z14ArithmeticMeanPiS_
        .type           _Z14ArithmeticMeanPiS_,@function
        .size           _Z14ArithmeticMeanPiS_,(.L_x_19 - _Z14ArithmeticMeanPiS_)
        .other          _Z14ArithmeticMeanPiS_,@"STO_CUDA_ENTRY STV_DEFAULT"
_Z14ArithmeticMeanPiS_:
.text._Z14ArithmeticMeanPiS_:
[----:B------:R-:W-:Y:S01]  /*0000*/  LDC R1, c[0x0][0x37c] ;  /* 0x0000df00ff017b82 */ /* 0x000fe20000000800 */
[----:B------:R-:W0:Y:S01]  /*0010*/  S2R R7, SR_CTAID.X ;  /* 0x0000000000077919 */ /* 0x000e220000002500 */
[----:B------:R-:W0:Y:S06]  /*0020*/  LDCU UR4, c[0x0][0x360] ;  /* 0x00006c00ff0477ac */ /* 0x000e2c0008000800 */
[----:B------:R-:W1:Y:S01]  /*0030*/  LDC.64 R4, c[0x0][0x380] ;  /* 0x0000e000ff047b82 */ /* 0x000e620000000a00 */
[----:B------:R-:W-:Y:S01]  /*0040*/  BSSY.RECONVERGENT B0, `(.L_x_0) ;  /* 0x0000014000007945 */ /* 0x000fe20003800200 */
[----:B------:R-:W0:Y:S06]  /*0050*/  S2R R0, SR_TID.X ;  /* 0x0000000000007919 */ /* 0x000e2c0000002100 */
[----:B------:R-:W2:Y:S01]  /*0060*/  LDC.64 R2, c[0x0][0x380] ;  /* 0x0000e000ff027b82 */ /* 0x000ea20000000a00 */
[----:B0-----:R-:W-:Y:S01]  /*0070*/  IMAD R7, R7, UR4, R0 ;  /* 0x0000000407077c24 */ /* 0x001fe2000f8e0200 */
[----:B------:R-:W0:Y:S03]  /*0080*/  LDCU.64 UR4, c[0x0][0x358] ;  /* 0x00006b00ff0477ac */ /* 0x000e260008000a00 */
[C---:B-1----:R-:W-:Y:S01]  /*0090*/  IMAD.WIDE R4, R7.reuse, 0x4, R4 ;  /* 0x0000000407047825 */ /* 0x042fe200078e0204 */
[----:B------:R-:W-:-:S02]  /*00a0*/  ISETP.GT.AND P6, PT, R7, 0xff, PT ;  /* 0x000000ff0700780c */ /* 0x000fc40003fc4270 */
[C---:B------:R-:W-:Y:S02]  /*00b0*/  ISETP.GT.AND P0, PT, R7.reuse, 0x3f, PT ;  /* 0x0000003f0700780c */ /* 0x040fe40003f04270 */
[C---:B------:R-:W-:Y:S02]  /*00c0*/  ISETP.GT.AND P5, PT, R7.reuse, 0x7f, PT ;  /* 0x0000007f0700780c */ /* 0x040fe40003fa4270 */
[----:B------:R-:W-:Y:S02]  /*00d0*/  P2R R0, PR, RZ, 0x1 ;  /* 0x00000001ff007803 */ /* 0x000fe40000000000 */
[C---:B------:R-:W-:Y:S02]  /*00e0*/  ISETP.GT.AND P4, PT, R7.reuse, 0x1f, PT ;  /* 0x0000001f0700780c */ /* 0x040fe40003f84270 */
[C---:B------:R-:W-:Y:S02]  /*00f0*/  ISETP.GT.AND P3, PT, R7.reuse, 0xf, PT ;  /* 0x0000000f0700780c */ /* 0x040fe40003f64270 */
[----:B------:R-:W-:-:S02]  /*0100*/  ISETP.GT.AND P2, PT, R7, 0x7, PT ;  /* 0x000000070700780c */ /* 0x000fc40003f44270 */
[C---:B------:R-:W-:Y:S02]  /*0110*/  ISETP.GT.AND P1, PT, R7.reuse, 0x3, PT ;  /* 0x000000030700780c */ /* 0x040fe40003f24270 */
[----:B------:R-:W-:Y:S01]  /*0120*/  ISETP.GT.AND P0, PT, R7, 0x1, PT ;  /* 0x000000010700780c */ /* 0x000fe20003f04270 */
[----:B0-2---:R-:W-:-:S12]  /*0130*/  @P6 BRA `(.L_x_1) ;  /* 0x0000000000106947 */ /* 0x005fd80003800000 */
[----:B------:R-:W2:Y:S04]  /*0140*/  LDG.E R0, desc[UR4][R4.64+0x400] ;  /* 0x0004000404007981 */ /* 0x000ea8000c1e1900 */
[----:B------:R-:W2:Y:S02]  /*0150*/  LDG.E R9, desc[UR4][R4.64] ;  /* 0x0000000404097981 */ /* 0x000ea4000c1e1900 */
[----:B--2---:R-:W-:-:S05]  /*0160*/  IMAD.IADD R9, R0, 0x1, R9 ;  /* 0x0000000100097824 */ /* 0x004fca00078e0209 */
[----:B------:R0:W-:Y:S02]  /*0170*/  STG.E desc[UR4][R4.64], R9 ;  /* 0x0000000904007986 */ /* 0x0001e4000c101904 */
.L_x_1:
[----:B------:R-:W-:Y:S05]  /*0180*/  BSYNC.RECONVERGENT B0 ;  /* 0x0000000000007941 */ /* 0x000fea0003800200 */
.L_x_0:
[----:B------:R-:W-:Y:S01]  /*0190*/  BSSY.RECONVERGENT B0, `(.L_x_2) ;  /* 0x0000007000007945 */ /* 0x000fe20003800200 */
[----:B------:R-:W-:-:S03]  /*01a0*/  ISETP.GT.AND P6, PT, R7, RZ, PT ;  /* 0x000000ff0700720c */ /* 0x000fc60003fc4270 */
[----:B------:R-:W-:Y:S10]  /*01b0*/  @P5 BRA `(.L_x_3) ;  /* 0x0000000000105947 */ /* 0x000ff40003800000 */
[----:B------:R-:W2:Y:S04]  /*01c0*/  LDG.E R0, desc[UR4][R4.64+0x200] ;  /* 0x0002000404007981 */ /* 0x000ea8000c1e1900 */
[----:B0-----:R-:W2:Y:S02]  /*01d0*/  LDG.E R9, desc[UR4][R4.64] ;  /* 0x0000000404097981 */ /* 0x001ea4000c1e1900 */
[----:B--2---:R-:W-:-:S05]  /*01e0*/  IMAD.IADD R9, R0, 0x1, R9 ;  /* 0x0000000100097824 */ /* 0x004fca00078e0209 */
[----:B------:R1:W-:Y:S02]  /*01f0*/  STG.E desc[UR4][R4.64], R9 ;  /* 0x0000000904007986 */ /* 0x0003e4000c101904 */
.L_x_3:
[----:B------:R-:W-:Y:S05]  /*0200*/  BSYNC.RECONVERGENT B0 ;  /* 0x0000000000007941 */ /* 0x000fea0003800200 */
.L_x_2:
[----:B------:R-:W-:Y:S01]  /*0210*/  ISETP.GT.AND P5, PT, R7, 0x3f, PT ;  /* 0x0000003f0700780c */ /* 0x000fe20003fa4270 */
[----:B------:R-:W-:-:S12]  /*0220*/  BSSY.RECONVERGENT B0, `(.L_x_4) ;  /* 0x0000006000007945 */ /* 0x000fd80003800200 */
[----:B------:R-:W-:Y:S05]  /*0230*/  @P5 BRA `(.L_x_5) ;  /* 0x0000000000105947 */ /* 0x000fea0003800000 */
[----:B------:R-:W2:Y:S04]  /*0240*/  LDG.E R0, desc[UR4][R4.64+0x100] ;  /* 0x0001000404007981 */ /* 0x000ea8000c1e1900 */
[----:B------:R-:W2:Y:S02]  /*0250*/  LDG.E R7, desc[UR4][R4.64] ;  /* 0x0000000404077981 */ /* 0x000ea4000c1e1900 */
[----:B--2---:R-:W-:-:S05]  /*0260*/  IMAD.IADD R7, R0, 0x1, R7 ;  /* 0x0000000100077824 */ /* 0x004fca00078e0207 */
[----:B------:R2:W-:Y:S02]  /*0270*/  STG.E desc[UR4][R4.64], R7 ;  /* 0x0000000704007986 */ /* 0x0005e4000c101904 */
.L_x_5:
[----:B------:R-:W-:Y:S05]  /*0280*/  BSYNC.RECONVERGENT B0 ;  /* 0x0000000000007941 */ /* 0x000fea0003800200 */
.L_x_4:
[----:B------:R-:W-:Y:S04]  /*0290*/  BSSY.RECONVERGENT B0, `(.L_x_6) ;  /* 0x0000006000007945 */ /* 0x000fe80003800200 */
[----:B------:R-:W-:Y:S05]  /*02a0*/  @P4 BRA `(.L_x_7) ;  /* 0x0000000000104947 */ /* 0x000fea0003800000 */
[----:B------:R-:W3:Y:S04]  /*02b0*/  LDG.E R0, desc[UR4][R4.64+0x80] ;  /* 0x0000800404007981 */ /* 0x000ee8000c1e1900 */
[----:B--2---:R-:W3:Y:S02]  /*02c0*/  LDG.E R7, desc[UR4][R4.64] ;  /* 0x0000000404077981 */ /* 0x004ee4000c1e1900 */
[----:B---3--:R-:W-:-:S05]  /*02d0*/  IMAD.IADD R7, R0, 0x1, R7 ;  /* 0x0000000100077824 */ /* 0x008fca00078e0207 */
[----:B------:R3:W-:Y:S02]  /*02e0*/  STG.E desc[UR4][R4.64], R7 ;  /* 0x0000000704007986 */ /* 0x0007e4000c101904 */
.L_x_7:
[----:B------:R-:W-:Y:S05]  /*02f0*/  BSYNC.RECONVERGENT B0 ;  /* 0x0000000000007941 */ /* 0x000fea0003800200 */
.L_x_6:
[----:B------:R-:W-:Y:S04]  /*0300*/  BSSY.RECONVERGENT B0, `(.L_x_8) ;  /* 0x0000006000007945 */ /* 0x000fe80003800200 */
[----:B------:R-:W-:Y:S05]  /*0310*/  @P3 BRA `(.L_x_9) ;  /* 0x0000000000103947 */ /* 0x000fea0003800000 */
[----:B------:R-:W4:Y:S04]  /*0320*/  LDG.E R0, desc[UR4][R4.64+0x40] ;  /* 0x0000400404007981 */ /* 0x000f28000c1e1900 */
[----:B--23--:R-:W4:Y:S02]  /*0330*/  LDG.E R7, desc[UR4][R4.64] ;  /* 0x0000000404077981 */ /* 0x00cf24000c1e1900 */
[----:B----4-:R-:W-:-:S05]  /*0340*/  IMAD.IADD R7, R0, 0x1, R7 ;  /* 0x0000000100077824 */ /* 0x010fca00078e0207 */
[----:B------:R4:W-:Y:S02]  /*0350*/  STG.E desc[UR4][R4.64], R7 ;  /* 0x0000000704007986 */ /* 0x0009e4000c101904 */
.L_x_9:
[----:B------:R-:W-:Y:S05]  /*0360*/  BSYNC.RECONVERGENT B0 ;  /* 0x0000000000007941 */ /* 0x000fea0003800200 */
.L_x_8:
[----:B------:R-:W-:Y:S04]  /*0370*/  BSSY.RECONVERGENT B0, `(.L_x_10) ;  /* 0x0000006000007945 */ /* 0x000fe80003800200 */
[----:B------:R-:W-:Y:S05]  /*0380*/  @P2 BRA `(.L_x_11) ;  /* 0x0000000000102947 */ /* 0x000fea0003800000 */
[----:B------:R-:W5:Y:S04]  /*0390*/  LDG.E R0, desc[UR4][R4.64+0x20] ;  /* 0x0000200404007981 */ /* 0x000f68000c1e1900 */
[----:B--234-:R-:W5:Y:S02]  /*03a0*/  LDG.E R7, desc[UR4][R4.64] ;  /* 0x0000000404077981 */ /* 0x01cf64000c1e1900 */
[----:B-----5:R-:W-:-:S05]  /*03b0*/  IMAD.IADD R7, R0, 0x1, R7 ;  /* 0x0000000100077824 */ /* 0x020fca00078e0207 */
[----:B------:R2:W-:Y:S02]  /*03c0*/  STG.E desc[UR4][R4.64], R7 ;  /* 0x0000000704007986 */ /* 0x0005e4000c101904 */
.L_x_11:
[----:B------:R-:W-:Y:S05]  /*03d0*/  BSYNC.RECONVERGENT B0 ;  /* 0x0000000000007941 */ /* 0x000fea0003800200 */
.L_x_10:
[----:B------:R-:W-:Y:S04]  /*03e0*/  BSSY.RECONVERGENT B0, `(.L_x_12) ;  /* 0x0000006000007945 */ /* 0x000fe80003800200 */
[----:B------:R-:W-:Y:S05]  /*03f0*/  @P1 BRA `(.L_x_13) ;  /* 0x0000000000101947 */ /* 0x000fea0003800000 */
[----:B------:R-:W5:Y:S04]  /*0400*/  LDG.E R0, desc[UR4][R4.64+0x10] ;  /* 0x0000100404007981 */ /* 0x000f68000c1e1900 */
[----:B--234-:R-:W5:Y:S02]  /*0410*/  LDG.E R7, desc[UR4][R4.64] ;  /* 0x0000000404077981 */ /* 0x01cf64000c1e1900 */
[----:B-----5:R-:W-:-:S05]  /*0420*/  IMAD.IADD R7, R0, 0x1, R7 ;  /* 0x0000000100077824 */ /* 0x020fca00078e0207 */
[----:B------:R2:W-:Y:S02]  /*0430*/  STG.E desc[UR4][R4.64], R7 ;  /* 0x0000000704007986 */ /* 0x0005e4000c101904 */
.L_x_13:
[----:B------:R-:W-:Y:S05]  /*0440*/  BSYNC.RECONVERGENT B0 ;  /* 0x0000000000007941 */ /* 0x000fea0003800200 */
.L_x_12:
[----:B------:R-:W-:Y:S04]  /*0450*/  BSSY.RECONVERGENT B0, `(.L_x_14) ;  /* 0x0000006000007945 */ /* 0x000fe80003800200 */
[----:B------:R-:W-:Y:S05]  /*0460*/  @P0 BRA `(.L_x_15) ;  /* 0x0000000000100947 */ /* 0x000fea0003800000 */
[----:B------:R-:W5:Y:S04]  /*0470*/  LDG.E R0, desc[UR4][R4.64+0x8] ;  /* 0x0000080404007981 */ /* 0x000f68000c1e1900 */
[----:B--234-:R-:W5:Y:S02]  /*0480*/  LDG.E R7, desc[UR4][R4.64] ;  /* 0x0000000404077981 */ /* 0x01cf64000c1e1900 */
[----:B-----5:R-:W-:-:S05]  /*0490*/  IMAD.IADD R7, R0, 0x1, R7 ;  /* 0x0000000100077824 */ /* 0x020fca00078e0207 */
[----:B------:R2:W-:Y:S02]  /*04a0*/  STG.E desc[UR4][R4.64], R7 ;  /* 0x0000000704007986 */ /* 0x0005e4000c101904 */
.L_x_15:
[----:B------:R-:W-:Y:S05]  /*04b0*/  BSYNC.RECONVERGENT B0 ;  /* 0x0000000000007941 */ /* 0x000fea0003800200 */
.L_x_14:
[----:B------:R-:W-:Y:S04]  /*04c0*/  BSSY.RECONVERGENT B0, `(.L_x_16) ;  /* 0x0000006000007945 */ /* 0x000fe80003800200 */
[----:B------:R-:W-:Y:S05]  /*04d0*/  @P6 BRA `(.L_x_17) ;  /* 0x0000000000106947 */ /* 0x000fea0003800000 */
[----:B------:R-:W5:Y:S04]  /*04e0*/  LDG.E R0, desc[UR4][R4.64+0x4] ;  /* 0x0000040404007981 */ /* 0x000f68000c1e1900 */
[----:B--234-:R-:W5:Y:S02]  /*04f0*/  LDG.E R7, desc[UR4][R4.64] ;  /* 0x0000000404077981 */ /* 0x01cf64000c1e1900 */
[----:B-----5:R-:W-:-:S05]  /*0500*/  IMAD.IADD R7, R0, 0x1, R7 ;  /* 0x0000000100077824 */ /* 0x020fca00078e0207 */
[----:B------:R2:W-:Y:S02]  /*0510*/  STG.E desc[UR4][R4.64], R7 ;  /* 0x0000000704007986 */ /* 0x0005e4000c101904 */
.L_x_17:
[----:B------:R-:W-:Y:S05]  /*0520*/  BSYNC.RECONVERGENT B0 ;  /* 0x0000000000007941 */ /* 0x000fea0003800200 */
.L_x_16:
[----:B------:R-:W5:Y:S01]  /*0530*/  LDG.E R3, desc[UR4][R2.64] ;  /* 0x0000000402037981 */ /* 0x000f62000c1e1900 */
[----:B01234-:R-:W5:Y:S03]  /*0540*/  LDC.64 R4, c[0x0][0x388] ;  /* 0x0000e200ff047b82 */ /* 0x01ff660000000a00 */
[----:B-----5:R-:W-:Y:S01]  /*0550*/  STG.E desc[UR4][R4.64], R3 ;  /* 0x0000000304007986 */ /* 0x020fe2000c101904 */
[----:B------:R-:W-:Y:S05]  /*0560*/  EXIT ;  /* 0x000000000000794d */ /* 0x000fea0003800000 */
.L_x_18:
[----:B------:R-:W-:-:S00]  /*0570*/  BRA `(.L_x_18) ;  /* 0xfffffffc00fc7947 */ /* 0x000fc0000383ffff */
[----:B------:R-:W-:-:S00]  /*0580*/  NOP ;  /* 0x0000000000007918 */ /* 0x000fc00000000000 */
[----:B------:R-:W-:-:S00]  /*0590*/  NOP ;  /* 0x0000000000007918 */ /* 0x000fc00000000000 */
[----:B------:R-:W-:-:S00]  /*05a0*/  NOP ;  /* 0x0000000000007918 */ /* 0x000fc00000000000 */
[----:B------:R-:W-:-:S00]  /*05b0*/  NOP ;  /* 0x0000000000007918 */ /* 0x000fc00000000000 */
[----:B------:R-:W-:-:S00]  /*05c0*/  NOP ;  /* 0x0000000000007918 */ /* 0x000fc00000000000 */
[----:B------:R-:W-:-:S00]  /*05d0*/  NOP ;  /* 0x0000000000007918 */ /* 0x000fc00000000000 */
[----:B------:R-:W-:-:S00]  /*05e0*/  NOP ;  /* 0x0000000000007918 */ /* 0x000fc00000000000 */
[----:B------:R-:W-:-:S00]  /*05f0*/  NOP ;  /* 0x0000000000007918 */ /* 0x000fc00000000000 */
.L_x_19:


//--------------------- .nv.shared.reserved.0     --------------------------
	.section	.nv.shared.reserved.0,"aw",@nobits
	.weak		__nv_reservedSMEM_offset_0_alias
	.size		__nv_reservedSMEM_offset_0_alias, 0, 64
	.other		__nv_reservedSMEM_offset_0_alias,@"STO_CUDA_RESERVED_SHARED STV_DEFAULT"
__nv_reservedSMEM_offset_0_alias:
	.zero		0
	.zero		64


//--------------------- .nv.constant0._Z14ArithmeticMeanPiS_ --------------------------
	.section	.nv.constant0._Z14ArithmeticMeanPiS_,"a",@progbits
	.sectionflags	@""
	.align	4
.nv.constant0._Z14ArithmeticMeanPiS_:
	.zero		912


//--------------------- SYMBOLS --------------------------

	.type		.nv.reservedSmem.offset0,@object
	.size		.nv.reservedSmem.offset0,0x4
